	.headerflags	@"EF_CUDA_TEXMODE_UNIFIED EF_CUDA_64BIT_ADDRESS EF_CUDA_ACCELERATORS EF_CUDA_SM90 EF_CUDA_VIRTUAL_SM(EF_CUDA_SM90)"
	.elftype	@"ET_EXEC"


//--------------------- .nv.info                  --------------------------
	.section	.nv.info,"",@"SHT_CUDA_INFO"
	.align	4


	//----- nvinfo : EIATTR_REGCOUNT
	.align		4
        /*0000*/ 	.byte	0x04, 0x2f
        /*0002*/ 	.short	(.L_3 - .L_2)
	.align		4
.L_2:
        /*0004*/ 	.word	index@(triton_poi_fused__native_batch_norm_legit_no_training_add_convolution_relu_45)
        /*0008*/ 	.word	0x0000001b


	//----- nvinfo : EIATTR_MIN_STACK_SIZE
	.align		4
.L_3:
        /*000c*/ 	.byte	0x04, 0x12
        /*000e*/ 	.short	(.L_5 - .L_4)
	.align		4
.L_4:
        /*0010*/ 	.word	index@(triton_poi_fused__native_batch_norm_legit_no_training_add_convolution_relu_45)
        /*0014*/ 	.word	0x00000000


	//----- nvinfo : EIATTR_FRAME_SIZE
	.align		4
.L_5:
        /*0018*/ 	.byte	0x04, 0x11
        /*001a*/ 	.short	(.L_7 - .L_6)
	.align		4
.L_6:
        /*001c*/ 	.word	index@(triton_poi_fused__native_batch_norm_legit_no_training_add_convolution_relu_45)
        /*0020*/ 	.word	0x00000000


	//----- nvinfo : EIATTR_MIN_STACK_SIZE
	.align		4
.L_7:
        /*0024*/ 	.byte	0x04, 0x12
        /*0026*/ 	.short	(.L_9 - .L_8)
	.align		4
.L_8:
        /*0028*/ 	.word	index@(triton_poi_fused__native_batch_norm_legit_no_training_add_convolution_relu_45)
        /*002c*/ 	.word	0x00000000
.L_9:


//--------------------- .nv.info.triton_poi_fused__native_batch_norm_legit_no_training_add_convolution_relu_45 --------------------------
	.section	.nv.info.triton_poi_fused__native_batch_norm_legit_no_training_add_convolution_relu_45,"",@"SHT_CUDA_INFO"
	.sectionflags	@""
	.align	4


	//----- nvinfo : EIATTR_CUDA_API_VERSION
	.align		4
        /*0000*/ 	.byte	0x04, 0x37
        /*0002*/ 	.short	(.L_11 - .L_10)
.L_10:
        /*0004*/ 	.word	0x0000007c


	//----- nvinfo : EIATTR_KPARAM_INFO
	.align		4
.L_11:
        /*0008*/ 	.byte	0x04, 0x17
        /*000a*/ 	.short	(.L_13 - .L_12)
.L_12:
        /*000c*/ 	.word	0x00000000
        /*0010*/ 	.short	0x0008
        /*0012*/ 	.short	0x0040
        /*0014*/ 	.byte	0x00, 0xf0, 0x11, 0x00


	//----- nvinfo : EIATTR_KPARAM_INFO
	.align		4
.L_13:
        /*0018*/ 	.byte	0x04, 0x17
        /*001a*/ 	.short	(.L_15 - .L_14)
.L_14:
        /*001c*/ 	.word	0x00000000
        /*0020*/ 	.short	0x0007
        /*0022*/ 	.short	0x0038
        /*0024*/ 	.byte	0x00, 0xf4, 0x21, 0x00


	//----- nvinfo : EIATTR_KPARAM_INFO
	.align		4
.L_15:
        /*0028*/ 	.byte	0x04, 0x17
        /*002a*/ 	.short	(.L_17 - .L_16)
.L_16:
        /*002c*/ 	.word	0x00000000
        /*0030*/ 	.short	0x0006
        /*0032*/ 	.short	0x0030
        /*0034*/ 	.byte	0x00, 0xf4, 0x21, 0x00


	//----- nvinfo : EIATTR_KPARAM_INFO
	.align		4
.L_17:
        /*0038*/ 	.byte	0x04, 0x17
        /*003a*/ 	.short	(.L_19 - .L_18)
.L_18:
        /*003c*/ 	.word	0x00000000
        /*0040*/ 	.short	0x0005
        /*0042*/ 	.short	0x0028
        /*0044*/ 	.byte	0x00, 0xf4, 0x21, 0x00


	//----- nvinfo : EIATTR_KPARAM_INFO
	.align		4
.L_19:
        /*0048*/ 	.byte	0x04, 0x17
        /*004a*/ 	.short	(.L_21 - .L_20)
.L_20:
        /*004c*/ 	.word	0x00000000
        /*0050*/ 	.short	0x0004
        /*0052*/ 	.short	0x0020
        /*0054*/ 	.byte	0x00, 0xf4, 0x21, 0x00


	//----- nvinfo : EIATTR_KPARAM_INFO
	.align		4
.L_21:
        /*0058*/ 	.byte	0x04, 0x17
        /*005a*/ 	.short	(.L_23 - .L_22)
.L_22:
        /*005c*/ 	.word	0x00000000
        /*0060*/ 	.short	0x0003
        /*0062*/ 	.short	0x0018
        /*0064*/ 	.byte	0x00, 0xf4, 0x21, 0x00


	//----- nvinfo : EIATTR_KPARAM_INFO
	.align		4
.L_23:
        /*0068*/ 	.byte	0x04, 0x17
        /*006a*/ 	.short	(.L_25 - .L_24)
.L_24:
        /*006c*/ 	.word	0x00000000
        /*0070*/ 	.short	0x0002
        /*0072*/ 	.short	0x0010
        /*0074*/ 	.byte	0x00, 0xf4, 0x21, 0x00


	//----- nvinfo : EIATTR_KPARAM_INFO
	.align		4
.L_25:
        /*0078*/ 	.byte	0x04, 0x17
        /*007a*/ 	.short	(.L_27 - .L_26)
.L_26:
        /*007c*/ 	.word	0x00000000
        /*0080*/ 	.short	0x0001
        /*0082*/ 	.short	0x0008
        /*0084*/ 	.byte	0x00, 0xf4, 0x21, 0x00


	//----- nvinfo : EIATTR_KPARAM_INFO
	.align		4
.L_27:
        /*0088*/ 	.byte	0x04, 0x17
        /*008a*/ 	.short	(.L_29 - .L_28)
.L_28:
        /*008c*/ 	.word	0x00000000
        /*0090*/ 	.short	0x0000
        /*0092*/ 	.short	0x0000
        /*0094*/ 	.byte	0x00, 0xf4, 0x21, 0x00


	//----- nvinfo : EIATTR_SPARSE_MMA_MASK
	.align		4
.L_29:
        /*0098*/ 	.byte	0x03, 0x50
        /*009a*/ 	.short	0x0000


	//----- nvinfo : EIATTR_MAXREG_COUNT
	.align		4
        /*009c*/ 	.byte	0x03, 0x1b
        /*009e*/ 	.short	0x00ff


	//----- nvinfo : EIATTR_EXIT_INSTR_OFFSETS
	.align		4
        /*00a0*/ 	.byte	0x04, 0x1c
        /*00a2*/ 	.short	(.L_31 - .L_30)


	//   ....[0]....
.L_30:
        /*00a4*/ 	.word	0x000004e0


	//----- nvinfo : EIATTR_REQNTID
	.align		4
.L_31:
        /*00a8*/ 	.byte	0x04, 0x10
        /*00aa*/ 	.short	(.L_33 - .L_32)
.L_32:
        /*00ac*/ 	.word	0x00000080
        /*00b0*/ 	.word	0x00000001
        /*00b4*/ 	.word	0x00000001


	//----- nvinfo : EIATTR_CBANK_PARAM_SIZE
	.align		4
.L_33:
        /*00b8*/ 	.byte	0x03, 0x19
        /*00ba*/ 	.short	0x0044


	//----- nvinfo : EIATTR_PARAM_CBANK
	.align		4
        /*00bc*/ 	.byte	0x04, 0x0a
        /*00be*/ 	.short	(.L_35 - .L_34)
	.align		4
.L_34:
        /*00c0*/ 	.word	index@(.nv.constant0.triton_poi_fused__native_batch_norm_legit_no_training_add_convolution_relu_45)
        /*00c4*/ 	.short	0x0210
        /*00c6*/ 	.short	0x0044


	//----- nvinfo : EIATTR_SW_WAR
	.align		4
.L_35:
        /*00c8*/ 	.byte	0x04, 0x36
        /*00ca*/ 	.short	(.L_37 - .L_36)
.L_36:
        /*00cc*/ 	.word	0x00000008
.L_37:


//--------------------- .nv.callgraph             --------------------------
	.section	.nv.callgraph,"",@"SHT_CUDA_CALLGRAPH"
	.align	4
	.sectionentsize	8
	.align		4
        /*0000*/ 	.word	0x00000000
	.align		4
        /*0004*/ 	.word	0xffffffff
	.align		4
        /*0008*/ 	.word	0x00000000
	.align		4
        /*000c*/ 	.word	0xfffffffe
	.align		4
        /*0010*/ 	.word	0x00000000
	.align		4
        /*0014*/ 	.word	0xfffffffd
	.align		4
        /*0018*/ 	.word	0x00000000
	.align		4
        /*001c*/ 	.word	0xfffffffc


//--------------------- .nv.constant4             --------------------------
	.section	.nv.constant4,"a",@progbits
	.align	8
	.align		8
.nv.constant4:
        /*0000*/ 	.dword	_$_str
	.align		8
        /*0008*/ 	.dword	_$_str_$_2


//--------------------- .text.triton_poi_fused__native_batch_norm_legit_no_training_add_convolution_relu_45 --------------------------
	.section	.text.triton_poi_fused__native_batch_norm_legit_no_training_add_convolution_relu_45,"ax",@progbits
	.align	128
        .global         triton_poi_fused__native_batch_norm_legit_no_training_add_convolution_relu_45
        .type           triton_poi_fused__native_batch_norm_legit_no_training_add_convolution_relu_45,@function
        .size           triton_poi_fused__native_batch_norm_legit_no_training_add_convolution_relu_45,(.L_x_1 - triton_poi_fused__native_batch_norm_legit_no_training_add_convolution_relu_45)
        .other          triton_poi_fused__native_batch_norm_legit_no_training_add_convolution_relu_45,@"STO_CUDA_ENTRY STV_DEFAULT"
triton_poi_fused__native_batch_norm_legit_no_training_add_convolution_relu_45:
.text.triton_poi_fused__native_batch_norm_legit_no_training_add_convolution_relu_45:
[----:B------:R-:W-:Y:S01]  /*0000*/  LDC R1, c[0x0][0x28] ;  /* 0x00000a00ff017b82 */ /* 0x000fe20000000800 */
[----:B------:R-:W1:Y:S07]  /*0010*/  S2R R0, SR_TID.X ;  /* 0x0000000000007919 */ /* 0x000e6e0000002100 */
[----:B------:R-:W2:Y:S01]  /*0020*/  LDC.64 R20, c[0x0][0x228] ;  /* 0x00008a00ff147b82 */ /* 0x000ea20000000a00 */
[----:B------:R-:W-:Y:S01]  /*0030*/  ULDC.64 UR4, c[0x0][0x208] ;  /* 0x0000820000047ab9 */ /* 0x000fe20000000a00 */
[----:B------:R-:W3:Y:S06]  /*0040*/  S2R R5, SR_CTAID.X ;  /* 0x0000000000057919 */ /* 0x000eec0000002500 */
[----:B------:R-:W4:Y:S08]  /*0050*/  LDC.64 R18, c[0x0][0x218] ;  /* 0x00008600ff127b82 */ /* 0x000f300000000a00 */
[----:B------:R-:W5:Y:S08]  /*0060*/  LDC.64 R22, c[0x0][0x220] ;  /* 0x00008800ff167b82 */ /* 0x000f700000000a00 */
[----:B------:R-:W4:Y:S01]  /*0070*/  LDC.64 R16, c[0x0][0x230] ;  /* 0x00008c00ff107b82 */ /* 0x000f220000000a00 */
[----:B-1----:R-:W-:-:S07]  /*0080*/  SHF.L.U32 R0, R0, 0x2, RZ ;  /* 0x0000000200007819 */ /* 0x002fce00000006ff */
[----:B------:R-:W1:Y:S01]  /*0090*/  LDC.64 R10, c[0x0][0x238] ;  /* 0x00008e00ff0a7b82 */ /* 0x000e620000000a00 */
[----:B---3--:R-:W-:Y:S02]  /*00a0*/  SHF.R.S32.HI R3, RZ, 0x16, R5 ;  /* 0x00000016ff037819 */ /* 0x008fe40000011405 */
[----:B------:R-:W-:Y:S02]  /*00b0*/  LOP3.LUT R0, R0, 0x1fc, RZ, 0xc0, !PT ;  /* 0x000001fc00007812 */ /* 0x000fe400078ec0ff */
[----:B------:R-:W-:-:S03]  /*00c0*/  SGXT R3, R3, 0x1 ;  /* 0x000000010303781a */ /* 0x000fc60000000200 */
[----:B------:R-:W3:Y:S01]  /*00d0*/  LDC.64 R8, c[0x0][0x240] ;  /* 0x00009000ff087b82 */ /* 0x000ee20000000a00 */
[----:B------:R-:W-:-:S04]  /*00e0*/  LEA R0, R5, R0, 0x9 ;  /* 0x0000000005007211 */ /* 0x000fc800078e48ff */
[----:B------:R-:W-:-:S04]  /*00f0*/  LEA.HI R3, R3, R0, RZ, 0x8 ;  /* 0x0000000003037211 */ /* 0x000fc800078f40ff */
[----:B------:R-:W-:-:S04]  /*0100*/  SHF.R.S32.HI R3, RZ, 0x8, R3 ;  /* 0x00000008ff037819 */ /* 0x000fc80000011403 */
[----:B------:R-:W-:-:S04]  /*0110*/  LEA.HI R2, R3, R3, RZ, 0x6 ;  /* 0x0000000303027211 */ /* 0x000fc800078f30ff */
[----:B------:R-:W-:-:S04]  /*0120*/  LOP3.LUT R2, R2, 0xffffffc0, RZ, 0xc0, !PT ;  /* 0xffffffc002027812 */ /* 0x000fc800078ec0ff */
[----:B------:R-:W-:Y:S02]  /*0130*/  IADD3 R15, R3, -R2, RZ ;  /* 0x80000002030f7210 */ /* 0x000fe40007ffe0ff */
[----:B------:R-:W1:Y:S03]  /*0140*/  LDC.64 R2, c[0x0][0x210] ;  /* 0x00008400ff027b82 */ /* 0x000e660000000a00 */
[----:B--2---:R-:W-:-:S05]  /*0150*/  IMAD.WIDE R20, R15, 0x4, R20 ;  /* 0x000000040f147825 */ /* 0x004fca00078e0214 */
[----:B------:R5:W2:Y:S01]  /*0160*/  LDG.E.EL R14, desc[UR4][R20.64] ;  /* 0x00000004140e7981 */ /* 0x000aa2000c2e1900 */
[----:B----4-:R-:W-:-:S05]  /*0170*/  IMAD.WIDE R18, R15, 0x4, R18 ;  /* 0x000000040f127825 */ /* 0x010fca00078e0212 */
[----:B------:R4:W2:Y:S01]  /*0180*/  LDG.E.EL R13, desc[UR4][R18.64] ;  /* 0x00000004120d7981 */ /* 0x0008a2000c2e1900 */
[----:B-----5:R-:W-:-:S04]  /*0190*/  IMAD.WIDE R20, R15, 0x4, R22 ;  /* 0x000000040f147825 */ /* 0x020fc800078e0216 */
[----:B01----:R-:W-:Y:S01]  /*01a0*/  IMAD.WIDE R2, R0, 0x4, R2 ;  /* 0x0000000400027825 */ /* 0x003fe200078e0202 */
[----:B------:R-:W5:Y:S04]  /*01b0*/  LDG.E.EL R12, desc[UR4][R20.64] ;  /* 0x00000004140c7981 */ /* 0x000f68000c2e1900 */
[----:B------:R-:W5:Y:S01]  /*01c0*/  LDG.E.128 R4, desc[UR4][R2.64] ;  /* 0x0000000402047981 */ /* 0x000f62000c1e1d00 */
[----:B------:R-:W-:-:S04]  /*01d0*/  IMAD.WIDE R22, R15, 0x4, R16 ;  /* 0x000000040f167825 */ /* 0x000fc800078e0210 */
[----:B------:R-:W-:Y:S02]  /*01e0*/  IMAD.WIDE R16, R15, 0x4, R10 ;  /* 0x000000040f107825 */ /* 0x000fe400078e020a */
[----:B------:R-:W5:Y:S04]  /*01f0*/  LDG.E.EL R15, desc[UR4][R22.64] ;  /* 0x00000004160f7981 */ /* 0x000f68000c2e1900 */
[----:B------:R0:W5:Y:S01]  /*0200*/  LDG.E.EL R16, desc[UR4][R16.64] ;  /* 0x0000000410107981 */ /* 0x000162000c2e1900 */
[----:B---3--:R-:W-:-:S06]  /*0210*/  IMAD.WIDE R8, R0, 0x4, R8 ;  /* 0x0000000400087825 */ /* 0x008fcc00078e0208 */
[----:B------:R-:W3:Y:S01]  /*0220*/  LDG.E.128 R8, desc[UR4][R8.64] ;  /* 0x0000000408087981 */ /* 0x000ee2000c1e1d00 */
[----:B----4-:R-:W-:Y:S01]  /*0230*/  HFMA2.MMA R18, -RZ, RZ, 1.625, 0 ;  /* 0x3e800000ff127435 */ /* 0x010fe200000001ff */
[----:B--2---:R-:W-:-:S04]  /*0240*/  FADD R14, R14, 9.9999997473787516356e-06 ;  /* 0x3727c5ac0e0e7421 */ /* 0x004fc80000000000 */
[----:B------:R-:W1:Y:S02]  /*0250*/  MUFU.SQRT R24, R14 ;  /* 0x0000000e00187308 */ /* 0x000e640000002000 */
[C---:B-1----:R-:W-:Y:S02]  /*0260*/  FSETP.GT.AND P0, PT, R24.reuse, 8.50705917302346158658e+37, PT ;  /* 0x7e8000001800780b */ /* 0x042fe40003f04000 */
[----:B------:R-:W-:-:S11]  /*0270*/  FSETP.GEU.AND P1, PT, R24, 1.175494350822287508e-38, PT ;  /* 0x008000001800780b */ /* 0x000fd60003f2e000 */
[----:B------:R-:W-:-:S04]  /*0280*/  @P0 FMUL R24, R24, 0.25 ;  /* 0x3e80000018180820 */ /* 0x000fc80000400000 */
[----:B------:R-:W-:-:S06]  /*0290*/  @!P1 FMUL R24, R24, 16777216 ;  /* 0x4b80000018189820 */ /* 0x000fcc0000400000 */
[----:B------:R-:W1:Y:S01]  /*02a0*/  MUFU.RCP R24, R24 ;  /* 0x0000001800187308 */ /* 0x000e620000001000 */
[----:B0-----:R-:W-:Y:S01]  /*02b0*/  FSEL R17, R18, 1, P0 ;  /* 0x3f80000012117808 */ /* 0x001fe20000000000 */
[--C-:B-----5:R-:W-:Y:S01]  /*02c0*/  FADD R4, R4, R13.reuse ;  /* 0x0000000d04047221 */ /* 0x120fe20000000000 */
[--C-:B------:R-:W-:Y:S01]  /*02d0*/  FADD R5, R5, R13.reuse ;  /* 0x0000000d05057221 */ /* 0x100fe20000000000 */
[--C-:B------:R-:W-:Y:S01]  /*02e0*/  FADD R6, R6, R13.reuse ;  /* 0x0000000d06067221 */ /* 0x100fe20000000000 */
[----:B------:R-:W-:Y:S01]  /*02f0*/  FADD R7, R7, R13 ;  /* 0x0000000d07077221 */ /* 0x000fe20000000000 */
[----:B------:R-:W-:Y:S01]  /*0300*/  @!P1 FMUL R17, R17, 16777216 ;  /* 0x4b80000011119820 */ /* 0x000fe20000400000 */
[----:B------:R-:W0:Y:S01]  /*0310*/  LDC.64 R18, c[0x0][0x248] ;  /* 0x00009200ff127b82 */ /* 0x000e220000000a00 */
[C---:B------:R-:W-:Y:S01]  /*0320*/  FADD R14, -R12.reuse, R4 ;  /* 0x000000040c0e7221 */ /* 0x040fe20000000100 */
[C---:B------:R-:W-:Y:S01]  /*0330*/  FADD R20, -R12.reuse, R5 ;  /* 0x000000050c147221 */ /* 0x040fe20000000100 */
[C---:B------:R-:W-:Y:S01]  /*0340*/  FADD R22, -R12.reuse, R6 ;  /* 0x000000060c167221 */ /* 0x040fe20000000100 */
[----:B------:R-:W-:Y:S01]  /*0350*/  FADD R12, -R12, R7 ;  /* 0x000000070c0c7221 */ /* 0x000fe20000000100 */
[----:B-1----:R-:W-:-:S04]  /*0360*/  FMUL R17, R24, R17 ;  /* 0x0000001118117220 */ /* 0x002fc80000400000 */
[C---:B------:R-:W-:Y:S01]  /*0370*/  FMUL R14, R17.reuse, R14 ;  /* 0x0000000e110e7220 */ /* 0x040fe20000400000 */
[C---:B------:R-:W-:Y:S01]  /*0380*/  FMUL R21, R17.reuse, R20 ;  /* 0x0000001411157220 */ /* 0x040fe20000400000 */
[C---:B------:R-:W-:Y:S01]  /*0390*/  FMUL R13, R17.reuse, R22 ;  /* 0x00000016110d7220 */ /* 0x040fe20000400000 */
[----:B------:R-:W-:Y:S01]  /*03a0*/  FMUL R17, R17, R12 ;  /* 0x0000000c11117220 */ /* 0x000fe20000400000 */
[C-C-:B------:R-:W-:Y:S01]  /*03b0*/  FFMA R14, R15.reuse, R14, R16.reuse ;  /* 0x0000000e0f0e7223 */ /* 0x140fe20000000010 */
[C-C-:B------:R-:W-:Y:S01]  /*03c0*/  FFMA R21, R15.reuse, R21, R16.reuse ;  /* 0x000000150f157223 */ /* 0x140fe20000000010 */
[C-C-:B------:R-:W-:Y:S01]  /*03d0*/  FFMA R13, R15.reuse, R13, R16.reuse ;  /* 0x0000000d0f0d7223 */ /* 0x140fe20000000010 */
[----:B------:R-:W-:Y:S02]  /*03e0*/  FFMA R17, R15, R17, R16 ;  /* 0x000000110f117223 */ /* 0x000fe40000000010 */
[----:B------:R-:W-:Y:S02]  /*03f0*/  FSETP.GEU.AND P3, PT, R14, RZ, PT ;  /* 0x000000ff0e00720b */ /* 0x000fe40003f6e000 */
[----:B------:R-:W-:-:S02]  /*0400*/  FSETP.GEU.AND P2, PT, R21, RZ, PT ;  /* 0x000000ff1500720b */ /* 0x000fc40003f4e000 */
[----:B------:R-:W-:Y:S02]  /*0410*/  FSETP.GEU.AND P1, PT, R13, RZ, PT ;  /* 0x000000ff0d00720b */ /* 0x000fe40003f2e000 */
[----:B------:R-:W-:Y:S02]  /*0420*/  FSETP.GEU.AND P0, PT, R17, RZ, PT ;  /* 0x000000ff1100720b */ /* 0x000fe40003f0e000 */
[----:B------:R-:W-:Y:S02]  /*0430*/  FSEL R15, R14, RZ, P3 ;  /* 0x000000ff0e0f7208 */ /* 0x000fe40001800000 */
[----:B------:R-:W-:Y:S02]  /*0440*/  FSEL R12, R21, RZ, P2 ;  /* 0x000000ff150c7208 */ /* 0x000fe40001000000 */
[----:B------:R-:W-:Y:S02]  /*0450*/  FSEL R13, R13, RZ, P1 ;  /* 0x000000ff0d0d7208 */ /* 0x000fe40000800000 */
[----:B------:R-:W-:Y:S01]  /*0460*/  FSEL R14, R17, RZ, P0 ;  /* 0x000000ff110e7208 */ /* 0x000fe20000000000 */
[----:B---3--:R-:W-:Y:S01]  /*0470*/  FADD R8, R8, R15 ;  /* 0x0000000f08087221 */ /* 0x008fe20000000000 */
[----:B------:R-:W-:Y:S01]  /*0480*/  FADD R9, R9, R12 ;  /* 0x0000000c09097221 */ /* 0x000fe20000000000 */
[----:B------:R-:W-:Y:S01]  /*0490*/  FADD R10, R10, R13 ;  /* 0x0000000d0a0a7221 */ /* 0x000fe20000000000 */
[----:B0-----:R-:W-:-:S04]  /*04a0*/  IMAD.WIDE R18, R0, 0x4, R18 ;  /* 0x0000000400127825 */ /* 0x001fc800078e0212 */
[----:B------:R-:W-:Y:S01]  /*04b0*/  FADD R11, R11, R14 ;  /* 0x0000000e0b0b7221 */ /* 0x000fe20000000000 */
[----:B------:R-:W-:Y:S04]  /*04c0*/  STG.E.128 desc[UR4][R2.64], R4 ;  /* 0x0000000402007986 */ /* 0x000fe8000c101d04 */
[----:B------:R-:W-:Y:S01]  /*04d0*/  STG.E.128 desc[UR4][R18.64], R8 ;  /* 0x0000000812007986 */ /* 0x000fe2000c101d04 */
[----:B------:R-:W-:Y:S05]  /*04e0*/  EXIT ;  /* 0x000000000000794d */ /* 0x000fea0003800000 */
.L_x_0:
[----:B------:R-:W-:-:S00]  /*04f0*/  BRA `(.L_x_0) ;  /* 0xfffffffc00fc7947 */ /* 0x000fc0000383ffff */
[----:B------:R-:W-:-:S00]  /*0500*/  NOP ;  /* 0x0000000000007918 */ /* 0x000fc00000000000 */
[----:B------:R-:W-:-:S00]  /*0510*/  NOP ;  /* 0x0000000000007918 */ /* 0x000fc00000000000 */
[----:B------:R-:W-:-:S00]  /*0520*/  NOP ;  /* 0x0000000000007918 */ /* 0x000fc00000000000 */
[----:B------:R-:W-:-:S00]  /*0530*/  NOP ;  /* 0x0000000000007918 */ /* 0x000fc00000000000 */
[----:B------:R-:W-:-:S00]  /*0540*/  NOP ;  /* 0x0000000000007918 */ /* 0x000fc00000000000 */
[----:B------:R-:W-:-:S00]  /*0550*/  NOP ;  /* 0x0000000000007918 */ /* 0x000fc00000000000 */
[----:B------:R-:W-:-:S00]  /*0560*/  NOP ;  /* 0x0000000000007918 */ /* 0x000fc00000000000 */
[----:B------:R-:W-:-:S00]  /*0570*/  NOP ;  /* 0x0000000000007918 */ /* 0x000fc00000000000 */
.L_x_1:


//--------------------- .nv.global.init           --------------------------
	.section	.nv.global.init,"aw",@progbits
.nv.global.init:
	.type		_$_str,@object
	.size		_$_str,(_$_str_$_2 - _$_str)
_$_str:
        /*0000*/ 	.byte	0x5f, 0x5f, 0x43, 0x55, 0x44, 0x41, 0x5f, 0x46, 0x54, 0x5a, 0x00
	.type		_$_str_$_2,@object
	.size		_$_str_$_2,(.L_1 - _$_str_$_2)
_$_str_$_2:
        /*000b*/ 	.byte	0x5f, 0x5f, 0x43, 0x55, 0x44, 0x41, 0x5f, 0x50, 0x52, 0x45, 0x43, 0x5f, 0x53, 0x51, 0x52, 0x54
        /*001b*/ 	.byte	0x00
.L_1:


//--------------------- .nv.constant0.triton_poi_fused__native_batch_norm_legit_no_training_add_convolution_relu_45 --------------------------
	.section	.nv.constant0.triton_poi_fused__native_batch_norm_legit_no_training_add_convolution_relu_45,"a",@progbits
	.sectionflags	@""
	.align	4
.nv.constant0.triton_poi_fused__native_batch_norm_legit_no_training_add_convolution_relu_45:
	.zero		596
